	.headerflags	@"EF_CUDA_TEXMODE_UNIFIED EF_CUDA_64BIT_ADDRESS EF_CUDA_ACCELERATORS EF_CUDA_SM90 EF_CUDA_VIRTUAL_SM(EF_CUDA_SM90)"
	.elftype	@"ET_EXEC"


//--------------------- .nv.info                  --------------------------
	.section	.nv.info,"",@"SHT_CUDA_INFO"
	.align	4


	//----- nvinfo : EIATTR_REGCOUNT
	.align		4
        /*0000*/ 	.byte	0x04, 0x2f
        /*0002*/ 	.short	(.L_1 - .L_0)
	.align		4
.L_0:
        /*0004*/ 	.word	index@(triton_poi_fused_convolution_silu_11)
        /*0008*/ 	.word	0x0000001e


	//----- nvinfo : EIATTR_MIN_STACK_SIZE
	.align		4
.L_1:
        /*000c*/ 	.byte	0x04, 0x12
        /*000e*/ 	.short	(.L_3 - .L_2)
	.align		4
.L_2:
        /*0010*/ 	.word	index@(triton_poi_fused_convolution_silu_11)
        /*0014*/ 	.word	0x00000000


	//----- nvinfo : EIATTR_FRAME_SIZE
	.align		4
.L_3:
        /*0018*/ 	.byte	0x04, 0x11
        /*001a*/ 	.short	(.L_5 - .L_4)
	.align		4
.L_4:
        /*001c*/ 	.word	index@(triton_poi_fused_convolution_silu_11)
        /*0020*/ 	.word	0x00000000


	//----- nvinfo : EIATTR_MIN_STACK_SIZE
	.align		4
.L_5:
        /*0024*/ 	.byte	0x04, 0x12
        /*0026*/ 	.short	(.L_7 - .L_6)
	.align		4
.L_6:
        /*0028*/ 	.word	index@(triton_poi_fused_convolution_silu_11)
        /*002c*/ 	.word	0x00000000
.L_7:


//--------------------- .nv.info.triton_poi_fused_convolution_silu_11 --------------------------
	.section	.nv.info.triton_poi_fused_convolution_silu_11,"",@"SHT_CUDA_INFO"
	.sectionflags	@""
	.align	4


	//----- nvinfo : EIATTR_CUDA_API_VERSION
	.align		4
        /*0000*/ 	.byte	0x04, 0x37
        /*0002*/ 	.short	(.L_9 - .L_8)
.L_8:
        /*0004*/ 	.word	0x0000007c


	//----- nvinfo : EIATTR_KPARAM_INFO
	.align		4
.L_9:
        /*0008*/ 	.byte	0x04, 0x17
        /*000a*/ 	.short	(.L_11 - .L_10)
.L_10:
        /*000c*/ 	.word	0x00000000
        /*0010*/ 	.short	0x0003
        /*0012*/ 	.short	0x0018
        /*0014*/ 	.byte	0x00, 0xf0, 0x11, 0x00


	//----- nvinfo : EIATTR_KPARAM_INFO
	.align		4
.L_11:
        /*0018*/ 	.byte	0x04, 0x17
        /*001a*/ 	.short	(.L_13 - .L_12)
.L_12:
        /*001c*/ 	.word	0x00000000
        /*0020*/ 	.short	0x0002
        /*0022*/ 	.short	0x0010
        /*0024*/ 	.byte	0x00, 0xf4, 0x21, 0x00


	//----- nvinfo : EIATTR_KPARAM_INFO
	.align		4
.L_13:
        /*0028*/ 	.byte	0x04, 0x17
        /*002a*/ 	.short	(.L_15 - .L_14)
.L_14:
        /*002c*/ 	.word	0x00000000
        /*0030*/ 	.short	0x0001
        /*0032*/ 	.short	0x0008
        /*0034*/ 	.byte	0x00, 0xf4, 0x21, 0x00


	//----- nvinfo : EIATTR_KPARAM_INFO
	.align		4
.L_15:
        /*0038*/ 	.byte	0x04, 0x17
        /*003a*/ 	.short	(.L_17 - .L_16)
.L_16:
        /*003c*/ 	.word	0x00000000
        /*0040*/ 	.short	0x0000
        /*0042*/ 	.short	0x0000
        /*0044*/ 	.byte	0x00, 0xf4, 0x21, 0x00


	//----- nvinfo : EIATTR_SPARSE_MMA_MASK
	.align		4
.L_17:
        /*0048*/ 	.byte	0x03, 0x50
        /*004a*/ 	.short	0x0000


	//----- nvinfo : EIATTR_MAXREG_COUNT
	.align		4
        /*004c*/ 	.byte	0x03, 0x1b
        /*004e*/ 	.short	0x00ff


	//----- nvinfo : EIATTR_EXIT_INSTR_OFFSETS
	.align		4
        /*0050*/ 	.byte	0x04, 0x1c
        /*0052*/ 	.short	(.L_19 - .L_18)


	//   ....[0]....
.L_18:
        /*0054*/ 	.word	0x000008a0


	//----- nvinfo : EIATTR_REQNTID
	.align		4
.L_19:
        /*0058*/ 	.byte	0x04, 0x10
        /*005a*/ 	.short	(.L_21 - .L_20)
.L_20:
        /*005c*/ 	.word	0x00000080
        /*0060*/ 	.word	0x00000001
        /*0064*/ 	.word	0x00000001


	//----- nvinfo : EIATTR_CBANK_PARAM_SIZE
	.align		4
.L_21:
        /*0068*/ 	.byte	0x03, 0x19
        /*006a*/ 	.short	0x001c


	//----- nvinfo : EIATTR_PARAM_CBANK
	.align		4
        /*006c*/ 	.byte	0x04, 0x0a
        /*006e*/ 	.short	(.L_23 - .L_22)
	.align		4
.L_22:
        /*0070*/ 	.word	index@(.nv.constant0.triton_poi_fused_convolution_silu_11)
        /*0074*/ 	.short	0x0210
        /*0076*/ 	.short	0x001c


	//----- nvinfo : EIATTR_SW_WAR
	.align		4
.L_23:
        /*0078*/ 	.byte	0x04, 0x36
        /*007a*/ 	.short	(.L_25 - .L_24)
.L_24:
        /*007c*/ 	.word	0x00000008
.L_25:


//--------------------- .nv.callgraph             --------------------------
	.section	.nv.callgraph,"",@"SHT_CUDA_CALLGRAPH"
	.align	4
	.sectionentsize	8
	.align		4
        /*0000*/ 	.word	0x00000000
	.align		4
        /*0004*/ 	.word	0xffffffff
	.align		4
        /*0008*/ 	.word	0x00000000
	.align		4
        /*000c*/ 	.word	0xfffffffe
	.align		4
        /*0010*/ 	.word	0x00000000
	.align		4
        /*0014*/ 	.word	0xfffffffd
	.align		4
        /*0018*/ 	.word	0x00000000
	.align		4
        /*001c*/ 	.word	0xfffffffc


//--------------------- .text.triton_poi_fused_convolution_silu_11 --------------------------
	.section	.text.triton_poi_fused_convolution_silu_11,"ax",@progbits
	.align	128
        .global         triton_poi_fused_convolution_silu_11
        .type           triton_poi_fused_convolution_silu_11,@function
        .size           triton_poi_fused_convolution_silu_11,(.L_x_1 - triton_poi_fused_convolution_silu_11)
        .other          triton_poi_fused_convolution_silu_11,@"STO_CUDA_ENTRY STV_DEFAULT"
triton_poi_fused_convolution_silu_11:
.text.triton_poi_fused_convolution_silu_11:
[----:B------:R-:W-:Y:S01]  /*0000*/  LDC R1, c[0x0][0x28] ;  /* 0x00000a00ff017b82 */ /* 0x000fe20000000800 */
[----:B------:R-:W1:Y:S07]  /*0010*/  S2R R0, SR_TID.X ;  /* 0x0000000000007919 */ /* 0x000e6e0000002100 */
[----:B------:R-:W2:Y:S01]  /*0020*/  LDC.64 R16, c[0x0][0x218] ;  /* 0x00008600ff107b82 */ /* 0x000ea20000000a00 */
[----:B------:R-:W-:Y:S01]  /*0030*/  ULDC.64 UR4, c[0x0][0x208] ;  /* 0x0000820000047ab9 */ /* 0x000fe20000000a00 */
[----:B------:R-:W3:Y:S06]  /*0040*/  S2R R13, SR_CTAID.X ;  /* 0x00000000000d7919 */ /* 0x000eec0000002500 */
[----:B------:R-:W4:Y:S01]  /*0050*/  LDC.64 R2, c[0x0][0x210] ;  /* 0x00008400ff027b82 */ /* 0x000f220000000a00 */
[----:B-1----:R-:W-:-:S04]  /*0060*/  SHF.L.U32 R0, R0, 0x2, RZ ;  /* 0x0000000200007819 */ /* 0x002fc800000006ff */
[----:B------:R-:W-:Y:S02]  /*0070*/  LOP3.LUT R0, R0, 0x1fc, RZ, 0xc0, !PT ;  /* 0x000001fc00007812 */ /* 0x000fe400078ec0ff */
[----:B---3--:R-:W-:Y:S02]  /*0080*/  SHF.R.S32.HI R4, RZ, 0x15, R13 ;  /* 0x00000015ff047819 */ /* 0x008fe4000001140d */
[----:B------:R-:W-:Y:S02]  /*0090*/  LEA R13, R13, R0, 0xa ;  /* 0x000000000d0d7211 */ /* 0x000fe400078e50ff */
[----:B------:R-:W-:-:S03]  /*00a0*/  SGXT R0, R4, 0x1 ;  /* 0x000000010400781a */ /* 0x000fc60000000200 */
[----:B----4-:R-:W-:Y:S01]  /*00b0*/  IMAD.WIDE R2, R13, 0x4, R2 ;  /* 0x000000040d027825 */ /* 0x010fe200078e0202 */
[----:B------:R-:W-:-:S04]  /*00c0*/  LEA.HI R0, R0, R13, RZ, 0x7 ;  /* 0x0000000d00007211 */ /* 0x000fc800078f38ff */
[----:B------:R-:W-:Y:S01]  /*00d0*/  LOP3.LUT R0, R0, 0xffffff80, RZ, 0xc0, !PT ;  /* 0xffffff8000007812 */ /* 0x000fe200078ec0ff */
[----:B------:R-:W3:Y:S03]  /*00e0*/  LDG.E.128 R8, desc[UR4][R2.64] ;  /* 0x0000000402087981 */ /* 0x000ee6000c1e1d00 */
[----:B------:R-:W-:-:S05]  /*00f0*/  IADD3 R5, R13, -R0, RZ ;  /* 0x800000000d057210 */ /* 0x000fca0007ffe0ff */
[----:B--2---:R-:W-:Y:S02]  /*0100*/  IMAD.WIDE R16, R5, 0x4, R16 ;  /* 0x0000000405107825 */ /* 0x004fe400078e0210 */
[----:B------:R-:W2:Y:S04]  /*0110*/  LDG.E.128 R4, desc[UR4][R2.64+0x800] ;  /* 0x0008000402047981 */ /* 0x000ea8000c1e1d00 */
[----:B------:R-:W3:Y:S02]  /*0120*/  LDG.E.EL.128 R16, desc[UR4][R16.64] ;  /* 0x0000000410107981 */ /* 0x000ee4000c2e1d00 */
[----:B---3--:R-:W-:Y:S01]  /*0130*/  FADD R8, R8, R16 ;  /* 0x0000001008087221 */ /* 0x008fe20000000000 */
[----:B------:R-:W-:-:S03]  /*0140*/  FADD R9, R9, R17 ;  /* 0x0000001109097221 */ /* 0x000fc60000000000 */
[----:B------:R-:W-:-:S04]  /*0150*/  FADD R0, RZ, -R8 ;  /* 0x80000008ff007221 */ /* 0x000fc80000000000 */
[----:B------:R-:W-:Y:S01]  /*0160*/  FMUL R20, R0, 1.4426950216293334961 ;  /* 0x3fb8aa3b00147820 */ /* 0x000fe20000400000 */
[----:B------:R-:W-:Y:S01]  /*0170*/  FADD R0, RZ, -R9 ;  /* 0x80000009ff007221 */ /* 0x000fe20000000000 */
[----:B------:R-:W-:-:S03]  /*0180*/  FADD R10, R10, R18 ;  /* 0x000000120a0a7221 */ /* 0x000fc60000000000 */
[----:B------:R-:W-:Y:S01]  /*0190*/  FMUL R21, R0, 1.4426950216293334961 ;  /* 0x3fb8aa3b00157820 */ /* 0x000fe20000400000 */
[----:B------:R-:W-:Y:S01]  /*01a0*/  FSETP.GEU.AND P4, PT, R20, -126, PT ;  /* 0xc2fc00001400780b */ /* 0x000fe20003f8e000 */
[----:B------:R-:W-:-:S03]  /*01b0*/  FADD R0, RZ, -R10 ;  /* 0x8000000aff007221 */ /* 0x000fc60000000000 */
[----:B------:R-:W-:Y:S01]  /*01c0*/  FSETP.GEU.AND P1, PT, R21, -126, PT ;  /* 0xc2fc00001500780b */ /* 0x000fe20003f2e000 */
[----:B------:R-:W-:Y:S01]  /*01d0*/  FMUL R22, R0, 1.4426950216293334961 ;  /* 0x3fb8aa3b00167820 */ /* 0x000fe20000400000 */
[----:B------:R-:W-:Y:S01]  /*01e0*/  FADD R11, R11, R19 ;  /* 0x000000130b0b7221 */ /* 0x000fe20000000000 */
[----:B--2---:R-:W-:-:S03]  /*01f0*/  FADD R5, R5, R17 ;  /* 0x0000001105057221 */ /* 0x004fc60000000000 */
[----:B------:R-:W-:Y:S01]  /*0200*/  FSETP.GEU.AND P0, PT, R22, -126, PT ;  /* 0xc2fc00001600780b */ /* 0x000fe20003f0e000 */
[----:B------:R-:W-:Y:S02]  /*0210*/  FADD R12, RZ, -R11 ;  /* 0x8000000bff0c7221 */ /* 0x000fe40000000000 */
[----:B------:R-:W-:Y:S01]  /*0220*/  @!P4 FMUL R20, R20, 0.5 ;  /* 0x3f0000001414c820 */ /* 0x000fe20000400000 */
[----:B------:R-:W-:Y:S01]  /*0230*/  FADD R6, R6, R18 ;  /* 0x0000001206067221 */ /* 0x000fe20000000000 */
[----:B------:R-:W-:Y:S02]  /*0240*/  FADD R4, R4, R16 ;  /* 0x0000001004047221 */ /* 0x000fe40000000000 */
[----:B------:R-:W1:Y:S01]  /*0250*/  MUFU.EX2 R0, R20 ;  /* 0x0000001400007308 */ /* 0x000e620000000800 */
[----:B------:R-:W-:Y:S01]  /*0260*/  @!P1 FMUL R21, R21, 0.5 ;  /* 0x3f00000015159820 */ /* 0x000fe20000400000 */
[----:B------:R-:W-:Y:S01]  /*0270*/  FADD R15, RZ, -R5 ;  /* 0x80000005ff0f7221 */ /* 0x000fe20000000000 */
[----:B------:R-:W-:Y:S01]  /*0280*/  FADD R16, RZ, -R6 ;  /* 0x80000006ff107221 */ /* 0x000fe20000000000 */
[----:B------:R-:W-:Y:S01]  /*0290*/  FMUL R23, R12, 1.4426950216293334961 ;  /* 0x3fb8aa3b0c177820 */ /* 0x000fe20000400000 */
[----:B------:R-:W-:Y:S01]  /*02a0*/  FADD R7, R7, R19 ;  /* 0x0000001307077221 */ /* 0x000fe20000000000 */
[----:B------:R-:W-:-:S02]  /*02b0*/  FADD R14, RZ, -R4 ;  /* 0x80000004ff0e7221 */ /* 0x000fc40000000000 */
[----:B------:R-:W2:Y:S01]  /*02c0*/  MUFU.EX2 R12, R21 ;  /* 0x00000015000c7308 */ /* 0x000ea20000000800 */
[----:B------:R-:W-:Y:S01]  /*02d0*/  FMUL R18, R15, 1.4426950216293334961 ;  /* 0x3fb8aa3b0f127820 */ /* 0x000fe20000400000 */
[----:B------:R-:W-:Y:S01]  /*02e0*/  FMUL R19, R16, 1.4426950216293334961 ;  /* 0x3fb8aa3b10137820 */ /* 0x000fe20000400000 */
[----:B------:R-:W-:Y:S01]  /*02f0*/  FADD R16, RZ, -R7 ;  /* 0x80000007ff107221 */ /* 0x000fe20000000000 */
[----:B------:R-:W-:Y:S01]  /*0300*/  FMUL R17, R14, 1.4426950216293334961 ;  /* 0x3fb8aa3b0e117820 */ /* 0x000fe20000400000 */
[----:B------:R-:W-:Y:S01]  /*0310*/  @!P0 FMUL R22, R22, 0.5 ;  /* 0x3f00000016168820 */ /* 0x000fe20000400000 */
[----:B------:R-:W-:Y:S01]  /*0320*/  FSETP.GEU.AND P2, PT, R23, -126, PT ;  /* 0xc2fc00001700780b */ /* 0x000fe20003f4e000 */
[----:B------:R-:W-:Y:S01]  /*0330*/  FMUL R16, R16, 1.4426950216293334961 ;  /* 0x3fb8aa3b10107820 */ /* 0x000fe20000400000 */
[----:B------:R-:W-:Y:S01]  /*0340*/  FSETP.GEU.AND P5, PT, R18, -126, PT ;  /* 0xc2fc00001200780b */ /* 0x000fe20003fae000 */
[----:B------:R-:W3:Y:S01]  /*0350*/  MUFU.EX2 R14, R22 ;  /* 0x00000016000e7308 */ /* 0x000ee20000000800 */
[----:B------:R-:W-:-:S02]  /*0360*/  FSETP.GEU.AND P3, PT, R19, -126, PT ;  /* 0xc2fc00001300780b */ /* 0x000fc40003f6e000 */
[----:B------:R-:W-:Y:S01]  /*0370*/  FSETP.GEU.AND P6, PT, R17, -126, PT ;  /* 0xc2fc00001100780b */ /* 0x000fe20003fce000 */
[----:B-1----:R-:W-:Y:S01]  /*0380*/  @!P4 FMUL R0, R0, R0 ;  /* 0x000000000000c220 */ /* 0x002fe20000400000 */
[----:B------:R-:W-:Y:S01]  /*0390*/  FSETP.GEU.AND P4, PT, R16, -126, PT ;  /* 0xc2fc00001000780b */ /* 0x000fe20003f8e000 */
[----:B--2---:R-:W-:-:S04]  /*03a0*/  @!P1 FMUL R12, R12, R12 ;  /* 0x0000000c0c0c9220 */ /* 0x004fc80000400000 */
[----:B------:R-:W-:Y:S01]  /*03b0*/  @!P2 FMUL R23, R23, 0.5 ;  /* 0x3f0000001717a820 */ /* 0x000fe20000400000 */
[----:B------:R-:W-:Y:S01]  /*03c0*/  FADD R12, R12, 1 ;  /* 0x3f8000000c0c7421 */ /* 0x000fe20000000000 */
[----:B------:R-:W-:Y:S02]  /*03d0*/  @!P5 FMUL R18, R18, 0.5 ;  /* 0x3f0000001212d820 */ /* 0x000fe40000400000 */
[----:B------:R-:W-:Y:S01]  /*03e0*/  @!P3 FMUL R19, R19, 0.5 ;  /* 0x3f0000001313b820 */ /* 0x000fe20000400000 */
[----:B------:R-:W1:Y:S01]  /*03f0*/  MUFU.EX2 R15, R23 ;  /* 0x00000017000f7308 */ /* 0x000e620000000800 */
[----:B------:R-:W-:Y:S01]  /*0400*/  @!P6 FMUL R17, R17, 0.5 ;  /* 0x3f0000001111e820 */ /* 0x000fe20000400000 */
[----:B---3--:R-:W-:Y:S01]  /*0410*/  @!P0 FMUL R14, R14, R14 ;  /* 0x0000000e0e0e8220 */ /* 0x008fe20000400000 */
[----:B------:R-:W-:Y:S01]  /*0420*/  FSETP.GT.AND P0, PT, R12, 8.50705917302346158658e+37, PT ;  /* 0x7e8000000c00780b */ /* 0x000fe20003f04000 */
[----:B------:R-:W-:-:S04]  /*0430*/  @!P4 FMUL R16, R16, 0.5 ;  /* 0x3f0000001010c820 */ /* 0x000fc80000400000 */
[----:B------:R-:W2:Y:S01]  /*0440*/  MUFU.EX2 R18, R18 ;  /* 0x0000001200127308 */ /* 0x000ea20000000800 */
[----:B------:R-:W-:-:S07]  /*0450*/  FADD R0, R0, 1 ;  /* 0x3f80000000007421 */ /* 0x000fce0000000000 */
[----:B------:R-:W3:Y:S01]  /*0460*/  MUFU.EX2 R19, R19 ;  /* 0x0000001300137308 */ /* 0x000ee20000000800 */
[----:B------:R-:W-:-:S07]  /*0470*/  FSETP.GT.AND P1, PT, R0, 8.50705917302346158658e+37, PT ;  /* 0x7e8000000000780b */ /* 0x000fce0003f24000 */
[----:B------:R-:W4:Y:S08]  /*0480*/  MUFU.EX2 R17, R17 ;  /* 0x0000001100117308 */ /* 0x000f300000000800 */
[----:B------:R-:W5:Y:S01]  /*0490*/  MUFU.EX2 R20, R16 ;  /* 0x0000001000147308 */ /* 0x000f620000000800 */
[----:B------:R-:W-:Y:S01]  /*04a0*/  FADD R21, R14, 1 ;  /* 0x3f8000000e157421 */ /* 0x000fe20000000000 */
[----:B------:R-:W-:Y:S01]  /*04b0*/  @P0 FMUL R12, R12, 0.25 ;  /* 0x3e8000000c0c0820 */ /* 0x000fe20000400000 */
[----:B-1----:R-:W-:Y:S01]  /*04c0*/  @!P2 FMUL R15, R15, R15 ;  /* 0x0000000f0f0fa220 */ /* 0x002fe20000400000 */
[----:B--2---:R-:W-:Y:S01]  /*04d0*/  @!P5 FMUL R18, R18, R18 ;  /* 0x000000121212d220 */ /* 0x004fe20000400000 */
[----:B---3--:R-:W-:Y:S01]  /*04e0*/  @!P3 FMUL R19, R19, R19 ;  /* 0x000000131313b220 */ /* 0x008fe20000400000 */
[----:B------:R-:W-:Y:S01]  /*04f0*/  FSETP.GT.AND P2, PT, R21, 8.50705917302346158658e+37, PT ;  /* 0x7e8000001500780b */ /* 0x000fe20003f44000 */
[----:B------:R-:W-:Y:S01]  /*0500*/  FADD R15, R15, 1 ;  /* 0x3f8000000f0f7421 */ /* 0x000fe20000000000 */
[----:B------:R1:W-:Y:S01]  /*0510*/  MUFU.RCP R14, R12 ;  /* 0x0000000c000e7308 */ /* 0x0003e20000001000 */
[----:B----4-:R-:W-:Y:S01]  /*0520*/  @!P6 FMUL R17, R17, R17 ;  /* 0x000000111111e220 */ /* 0x010fe20000400000 */
[----:B------:R-:W-:Y:S01]  /*0530*/  FADD R18, R18, 1 ;  /* 0x3f80000012127421 */ /* 0x000fe20000000000 */
[----:B------:R-:W-:Y:S01]  /*0540*/  FADD R23, R19, 1 ;  /* 0x3f80000013177421 */ /* 0x000fe20000000000 */
[----:B------:R-:W-:Y:S01]  /*0550*/  FSETP.GT.AND P6, PT, R15, 8.50705917302346158658e+37, PT ;  /* 0x7e8000000f00780b */ /* 0x000fe20003fc4000 */
[----:B-----5:R-:W-:Y:S01]  /*0560*/  @!P4 FMUL R20, R20, R20 ;  /* 0x000000141414c220 */ /* 0x020fe20000400000 */
[----:B-1----:R-:W-:Y:S01]  /*0570*/  HFMA2.MMA R12, -RZ, RZ, 1.625, 0 ;  /* 0x3e800000ff0c7435 */ /* 0x002fe200000001ff */
[----:B------:R-:W-:Y:S01]  /*0580*/  FADD R22, R17, 1 ;  /* 0x3f80000011167421 */ /* 0x000fe20000000000 */
[----:B------:R-:W-:Y:S01]  /*0590*/  @P1 FMUL R0, R0, 0.25 ;  /* 0x3e80000000001820 */ /* 0x000fe20000400000 */
[----:B------:R-:W-:Y:S01]  /*05a0*/  FADD R24, R20, 1 ;  /* 0x3f80000014187421 */ /* 0x000fe20000000000 */
[----:B------:R-:W-:-:S02]  /*05b0*/  FSETP.GT.AND P4, PT, R18, 8.50705917302346158658e+37, PT ;  /* 0x7e8000001200780b */ /* 0x000fc40003f84000 */
[----:B------:R-:W-:Y:S02]  /*05c0*/  FSETP.GT.AND P3, PT, R23, 8.50705917302346158658e+37, PT ;  /* 0x7e8000001700780b */ /* 0x000fe40003f64000 */
[----:B------:R-:W-:Y:S02]  /*05d0*/  FSETP.GT.AND P5, PT, R22, 8.50705917302346158658e+37, PT ;  /* 0x7e8000001600780b */ /* 0x000fe40003fa4000 */
[----:B------:R-:W-:Y:S01]  /*05e0*/  FSEL R25, R12, 1, P1 ;  /* 0x3f8000000c197808 */ /* 0x000fe20000800000 */
[----:B------:R-:W1:Y:S01]  /*05f0*/  MUFU.RCP R0, R0 ;  /* 0x0000000000007308 */ /* 0x000e620000001000 */
[----:B------:R-:W-:Y:S01]  /*0600*/  FSETP.GT.AND P1, PT, R24, 8.50705917302346158658e+37, PT ;  /* 0x7e8000001800780b */ /* 0x000fe20003f24000 */
[----:B------:R-:W-:Y:S01]  /*0610*/  @P2 FMUL R21, R21, 0.25 ;  /* 0x3e80000015152820 */ /* 0x000fe20000400000 */
[----:B------:R-:W-:-:S05]  /*0620*/  @P6 FMUL R15, R15, 0.25 ;  /* 0x3e8000000f0f6820 */ /* 0x000fca0000400000 */
[----:B------:R2:W3:Y:S01]  /*0630*/  MUFU.RCP R17, R21 ;  /* 0x0000001500117308 */ /* 0x0004e20000001000 */
[----:B------:R-:W-:Y:S01]  /*0640*/  @P4 FMUL R18, R18, 0.25 ;  /* 0x3e80000012124820 */ /* 0x000fe20000400000 */
[----:B------:R-:W-:Y:S01]  /*0650*/  @P3 FMUL R23, R23, 0.25 ;  /* 0x3e80000017173820 */ /* 0x000fe20000400000 */
[----:B------:R-:W-:Y:S01]  /*0660*/  @P5 FMUL R22, R22, 0.25 ;  /* 0x3e80000016165820 */ /* 0x000fe20000400000 */
[----:B--2---:R-:W2:Y:S04]  /*0670*/  LDC.64 R20, c[0x0][0x220] ;  /* 0x00008800ff147b82 */ /* 0x004ea80000000a00 */
[----:B------:R1:W4:Y:S01]  /*0680*/  MUFU.RCP R16, R15 ;  /* 0x0000000f00107308 */ /* 0x0003220000001000 */
[----:B------:R-:W-:Y:S01]  /*0690*/  @P1 FMUL R24, R24, 0.25 ;  /* 0x3e80000018181820 */ /* 0x000fe20000400000 */
[----:B------:R-:W-:-:S06]  /*06a0*/  FSEL R26, R12, 1, P2 ;  /* 0x3f8000000c1a7808 */ /* 0x000fcc0001000000 */
[----:B------:R5:W3:Y:S01]  /*06b0*/  MUFU.RCP R19, R22 ;  /* 0x0000001600137308 */ /* 0x000ae20000001000 */
[----:B-1----:R-:W-:Y:S01]  /*06c0*/  FMUL R15, R0, R25 ;  /* 0x00000019000f7220 */ /* 0x002fe20000400000 */
[----:B------:R-:W-:-:S06]  /*06d0*/  FSEL R25, R12, 1, P0 ;  /* 0x3f8000000c197808 */ /* 0x000fcc0000000000 */
[----:B------:R-:W1:Y:S01]  /*06e0*/  MUFU.RCP R18, R18 ;  /* 0x0000001200127308 */ /* 0x000e620000001000 */
[----:B------:R-:W-:-:S07]  /*06f0*/  FSEL R27, R12, 1, P6 ;  /* 0x3f8000000c1b7808 */ /* 0x000fce0003000000 */
[----:B------:R-:W1:Y:S08]  /*0700*/  MUFU.RCP R23, R23 ;  /* 0x0000001700177308 */ /* 0x000e700000001000 */
[----:B------:R-:W2:Y:S01]  /*0710*/  MUFU.RCP R0, R24 ;  /* 0x0000001800007308 */ /* 0x000ea20000001000 */
[----:B------:R-:W-:Y:S01]  /*0720*/  FMUL R14, R14, R25 ;  /* 0x000000190e0e7220 */ /* 0x000fe20000400000 */
[----:B---3--:R-:W-:Y:S01]  /*0730*/  FMUL R17, R17, R26 ;  /* 0x0000001a11117220 */ /* 0x008fe20000400000 */
[----:B----4-:R-:W-:Y:S01]  /*0740*/  FMUL R16, R16, R27 ;  /* 0x0000001b10107220 */ /* 0x010fe20000400000 */
[----:B-----5:R-:W-:-:S02]  /*0750*/  FSEL R22, R12, 1, P5 ;  /* 0x3f8000000c167808 */ /* 0x020fc40002800000 */
[C---:B------:R-:W-:Y:S02]  /*0760*/  FSEL R25, R12.reuse, 1, P4 ;  /* 0x3f8000000c197808 */ /* 0x040fe40002000000 */
[C---:B------:R-:W-:Y:S02]  /*0770*/  FSEL R26, R12.reuse, 1, P3 ;  /* 0x3f8000000c1a7808 */ /* 0x040fe40001800000 */
[----:B------:R-:W-:Y:S01]  /*0780*/  FSEL R27, R12, 1, P1 ;  /* 0x3f8000000c1b7808 */ /* 0x000fe20000800000 */
[----:B0-----:R-:W-:Y:S01]  /*0790*/  FMUL R19, R19, R22 ;  /* 0x0000001613137220 */ /* 0x001fe20000400000 */
[----:B-1----:R-:W-:Y:S01]  /*07a0*/  FMUL R18, R18, R25 ;  /* 0x0000001912127220 */ /* 0x002fe20000400000 */
[----:B------:R-:W-:Y:S01]  /*07b0*/  FMUL R23, R23, R26 ;  /* 0x0000001a17177220 */ /* 0x000fe20000400000 */
[----:B--2---:R-:W-:-:S04]  /*07c0*/  IMAD.WIDE R20, R13, 0x4, R20 ;  /* 0x000000040d147825 */ /* 0x004fc800078e0214 */
[----:B------:R-:W-:Y:S01]  /*07d0*/  FMUL R0, R0, R27 ;  /* 0x0000001b00007220 */ /* 0x000fe20000400000 */
        /* <DEDUP_REMOVED lines=8> */
[----:B------:R-:W-:Y:S04]  /*0860*/  STG.E.128 desc[UR4][R2.64], R8 ;  /* 0x0000000802007986 */ /* 0x000fe8000c101d04 */
[----:B------:R-:W-:Y:S04]  /*0870*/  STG.E.128 desc[UR4][R2.64+0x800], R4 ;  /* 0x0008000402007986 */ /* 0x000fe8000c101d04 */
[----:B------:R-:W-:Y:S04]  /*0880*/  STG.E.128 desc[UR4][R20.64], R12 ;  /* 0x0000000c14007986 */ /* 0x000fe8000c101d04 */
[----:B------:R-:W-:Y:S01]  /*0890*/  STG.E.128 desc[UR4][R20.64+0x800], R16 ;  /* 0x0008001014007986 */ /* 0x000fe2000c101d04 */
[----:B------:R-:W-:Y:S05]  /*08a0*/  EXIT ;  /* 0x000000000000794d */ /* 0x000fea0003800000 */
.L_x_0:
[----:B------:R-:W-:-:S00]  /*08b0*/  BRA `(.L_x_0) ;  /* 0xfffffffc00fc7947 */ /* 0x000fc0000383ffff */
[----:B------:R-:W-:-:S00]  /*08c0*/  NOP ;  /* 0x0000000000007918 */ /* 0x000fc00000000000 */
        /* <DEDUP_REMOVED lines=11> */
.L_x_1:


//--------------------- .nv.constant0.triton_poi_fused_convolution_silu_11 --------------------------
	.section	.nv.constant0.triton_poi_fused_convolution_silu_11,"a",@progbits
	.sectionflags	@""
	.align	4
.nv.constant0.triton_poi_fused_convolution_silu_11:
	.zero		556
